//
// Generated by NVIDIA NVVM Compiler
//
// Compiler Build ID: CL-36424714
// Cuda compilation tools, release 13.0, V13.0.88
// Based on NVVM 20.0.0
//

.version 9.0
.target sm_100
.address_size 64

	// .globl	binaryentropyXsigmoidY

.visible .entry binaryentropyXsigmoidY(
	.param .u32 binaryentropyXsigmoidY_param_0,
	.param .u64 .ptr .align 1 binaryentropyXsigmoidY_param_1,
	.param .u64 .ptr .align 1 binaryentropyXsigmoidY_param_2,
	.param .u64 .ptr .align 1 binaryentropyXsigmoidY_param_3
)
{
	.reg .pred 	%p<17>;
	.reg .b32 	%r<105>;
	.reg .b32 	%f<3>;
	.reg .b64 	%rd<13>;
	.reg .b64 	%fd<167>;

	ld.param.u32 	%r35, [binaryentropyXsigmoidY_param_0];
	ld.param.u64 	%rd1, [binaryentropyXsigmoidY_param_1];
	ld.param.u64 	%rd2, [binaryentropyXsigmoidY_param_2];
	ld.param.u64 	%rd3, [binaryentropyXsigmoidY_param_3];
	mov.u32 	%r36, %tid.x;
	mov.u32 	%r37, %ctaid.x;
	mov.u32 	%r38, %ntid.x;
	mad.lo.s32 	%r1, %r37, %r38, %r36;
	setp.ge.s32 	%p1, %r1, %r35;
	@%p1 bra 	$L__BB0_26;
	cvta.to.global.u64 	%rd4, %rd1;
	mul.wide.s32 	%rd5, %r1, 8;
	add.s64 	%rd6, %rd4, %rd5;
	ld.global.f64 	%fd1, [%rd6];
	{
	.reg .b32 %temp; 
	mov.b64 	{%temp, %r93}, %fd1;
	}
	{
	.reg .b32 %temp; 
	mov.b64 	{%r94, %temp}, %fd1;
	}
	setp.gt.s32 	%p2, %r93, 1048575;
	mov.b32 	%r95, -1023;
	mov.f64 	%fd157, %fd1;
	@%p2 bra 	$L__BB0_3;
	mul.f64 	%fd157, %fd1, 0d4350000000000000;
	{
	.reg .b32 %temp; 
	mov.b64 	{%temp, %r93}, %fd157;
	}
	{
	.reg .b32 %temp; 
	mov.b64 	{%r94, %temp}, %fd157;
	}
	mov.b32 	%r95, -1077;
$L__BB0_3:
	add.s32 	%r41, %r93, -1;
	setp.gt.u32 	%p3, %r41, 2146435070;
	@%p3 bra 	$L__BB0_7;
	shr.u32 	%r44, %r93, 20;
	add.s32 	%r96, %r95, %r44;
	and.b32  	%r45, %r93, 1048575;
	or.b32  	%r46, %r45, 1072693248;
	mov.b64 	%fd158, {%r94, %r46};
	setp.lt.u32 	%p5, %r46, 1073127583;
	@%p5 bra 	$L__BB0_6;
	{
	.reg .b32 %temp; 
	mov.b64 	{%r47, %temp}, %fd158;
	}
	{
	.reg .b32 %temp; 
	mov.b64 	{%temp, %r48}, %fd158;
	}
	add.s32 	%r49, %r48, -1048576;
	mov.b64 	%fd158, {%r47, %r49};
	add.s32 	%r96, %r96, 1;
$L__BB0_6:
	add.f64 	%fd35, %fd158, 0dBFF0000000000000;
	add.f64 	%fd36, %fd158, 0d3FF0000000000000;
	rcp.approx.ftz.f64 	%fd37, %fd36;
	neg.f64 	%fd38, %fd36;
	fma.rn.f64 	%fd39, %fd38, %fd37, 0d3FF0000000000000;
	fma.rn.f64 	%fd40, %fd39, %fd39, %fd39;
	fma.rn.f64 	%fd41, %fd40, %fd37, %fd37;
	mul.f64 	%fd42, %fd35, %fd41;
	fma.rn.f64 	%fd43, %fd35, %fd41, %fd42;
	mul.f64 	%fd44, %fd43, %fd43;
	fma.rn.f64 	%fd45, %fd44, 0d3EB1380B3AE80F1E, 0d3ED0EE258B7A8B04;
	fma.rn.f64 	%fd46, %fd45, %fd44, 0d3EF3B2669F02676F;
	fma.rn.f64 	%fd47, %fd46, %fd44, 0d3F1745CBA9AB0956;
	fma.rn.f64 	%fd48, %fd47, %fd44, 0d3F3C71C72D1B5154;
	fma.rn.f64 	%fd49, %fd48, %fd44, 0d3F624924923BE72D;
	fma.rn.f64 	%fd50, %fd49, %fd44, 0d3F8999999999A3C4;
	fma.rn.f64 	%fd51, %fd50, %fd44, 0d3FB5555555555554;
	sub.f64 	%fd52, %fd35, %fd43;
	add.f64 	%fd53, %fd52, %fd52;
	neg.f64 	%fd54, %fd43;
	fma.rn.f64 	%fd55, %fd54, %fd35, %fd53;
	mul.f64 	%fd56, %fd41, %fd55;
	mul.f64 	%fd57, %fd44, %fd51;
	fma.rn.f64 	%fd58, %fd57, %fd43, %fd56;
	xor.b32  	%r50, %r96, -2147483648;
	mov.b32 	%r51, 1127219200;
	mov.b64 	%fd59, {%r50, %r51};
	mov.b32 	%r52, -2147483648;
	mov.b64 	%fd60, {%r52, %r51};
	sub.f64 	%fd61, %fd59, %fd60;
	fma.rn.f64 	%fd62, %fd61, 0d3FE62E42FEFA39EF, %fd43;
	fma.rn.f64 	%fd63, %fd61, 0dBFE62E42FEFA39EF, %fd62;
	sub.f64 	%fd64, %fd63, %fd43;
	sub.f64 	%fd65, %fd58, %fd64;
	fma.rn.f64 	%fd66, %fd61, 0d3C7ABC9E3B39803F, %fd65;
	add.f64 	%fd159, %fd62, %fd66;
	bra.uni 	$L__BB0_8;
$L__BB0_7:
	fma.rn.f64 	%fd34, %fd157, 0d7FF0000000000000, 0d7FF0000000000000;
	{
	.reg .b32 %temp; 
	mov.b64 	{%temp, %r42}, %fd157;
	}
	and.b32  	%r43, %r42, 2147483647;
	setp.eq.s32 	%p4, %r43, 0;
	selp.f64 	%fd159, 0dFFF0000000000000, %fd34, %p4;
$L__BB0_8:
	mov.f64 	%fd67, 0d3FF0000000000000;
	sub.f64 	%fd10, %fd67, %fd1;
	{
	.reg .b32 %temp; 
	mov.b64 	{%temp, %r97}, %fd10;
	}
	{
	.reg .b32 %temp; 
	mov.b64 	{%r98, %temp}, %fd10;
	}
	setp.gt.s32 	%p6, %r97, 1048575;
	mov.b32 	%r99, -1023;
	mov.f64 	%fd160, %fd10;
	@%p6 bra 	$L__BB0_10;
	mul.f64 	%fd160, %fd10, 0d4350000000000000;
	{
	.reg .b32 %temp; 
	mov.b64 	{%temp, %r97}, %fd160;
	}
	{
	.reg .b32 %temp; 
	mov.b64 	{%r98, %temp}, %fd160;
	}
	mov.b32 	%r99, -1077;
$L__BB0_10:
	add.s32 	%r55, %r97, -1;
	setp.gt.u32 	%p7, %r55, 2146435070;
	@%p7 bra 	$L__BB0_14;
	shr.u32 	%r58, %r97, 20;
	add.s32 	%r100, %r99, %r58;
	and.b32  	%r59, %r97, 1048575;
	or.b32  	%r60, %r59, 1072693248;
	mov.b64 	%fd161, {%r98, %r60};
	setp.lt.u32 	%p9, %r60, 1073127583;
	@%p9 bra 	$L__BB0_13;
	{
	.reg .b32 %temp; 
	mov.b64 	{%r61, %temp}, %fd161;
	}
	{
	.reg .b32 %temp; 
	mov.b64 	{%temp, %r62}, %fd161;
	}
	add.s32 	%r63, %r62, -1048576;
	mov.b64 	%fd161, {%r61, %r63};
	add.s32 	%r100, %r100, 1;
$L__BB0_13:
	add.f64 	%fd69, %fd161, 0dBFF0000000000000;
	add.f64 	%fd70, %fd161, 0d3FF0000000000000;
	rcp.approx.ftz.f64 	%fd71, %fd70;
	neg.f64 	%fd72, %fd70;
	fma.rn.f64 	%fd73, %fd72, %fd71, 0d3FF0000000000000;
	fma.rn.f64 	%fd74, %fd73, %fd73, %fd73;
	fma.rn.f64 	%fd75, %fd74, %fd71, %fd71;
	mul.f64 	%fd76, %fd69, %fd75;
	fma.rn.f64 	%fd77, %fd69, %fd75, %fd76;
	mul.f64 	%fd78, %fd77, %fd77;
	fma.rn.f64 	%fd79, %fd78, 0d3EB1380B3AE80F1E, 0d3ED0EE258B7A8B04;
	fma.rn.f64 	%fd80, %fd79, %fd78, 0d3EF3B2669F02676F;
	fma.rn.f64 	%fd81, %fd80, %fd78, 0d3F1745CBA9AB0956;
	fma.rn.f64 	%fd82, %fd81, %fd78, 0d3F3C71C72D1B5154;
	fma.rn.f64 	%fd83, %fd82, %fd78, 0d3F624924923BE72D;
	fma.rn.f64 	%fd84, %fd83, %fd78, 0d3F8999999999A3C4;
	fma.rn.f64 	%fd85, %fd84, %fd78, 0d3FB5555555555554;
	sub.f64 	%fd86, %fd69, %fd77;
	add.f64 	%fd87, %fd86, %fd86;
	neg.f64 	%fd88, %fd77;
	fma.rn.f64 	%fd89, %fd88, %fd69, %fd87;
	mul.f64 	%fd90, %fd75, %fd89;
	mul.f64 	%fd91, %fd78, %fd85;
	fma.rn.f64 	%fd92, %fd91, %fd77, %fd90;
	xor.b32  	%r64, %r100, -2147483648;
	mov.b32 	%r65, 1127219200;
	mov.b64 	%fd93, {%r64, %r65};
	mov.b32 	%r66, -2147483648;
	mov.b64 	%fd94, {%r66, %r65};
	sub.f64 	%fd95, %fd93, %fd94;
	fma.rn.f64 	%fd96, %fd95, 0d3FE62E42FEFA39EF, %fd77;
	fma.rn.f64 	%fd97, %fd95, 0dBFE62E42FEFA39EF, %fd96;
	sub.f64 	%fd98, %fd97, %fd77;
	sub.f64 	%fd99, %fd92, %fd98;
	fma.rn.f64 	%fd100, %fd95, 0d3C7ABC9E3B39803F, %fd99;
	add.f64 	%fd162, %fd96, %fd100;
	bra.uni 	$L__BB0_15;
$L__BB0_14:
	fma.rn.f64 	%fd68, %fd160, 0d7FF0000000000000, 0d7FF0000000000000;
	{
	.reg .b32 %temp; 
	mov.b64 	{%temp, %r56}, %fd160;
	}
	and.b32  	%r57, %r56, 2147483647;
	setp.eq.s32 	%p8, %r57, 0;
	selp.f64 	%fd162, 0dFFF0000000000000, %fd68, %p8;
$L__BB0_15:
	mul.f64 	%fd101, %fd10, %fd162;
	fma.rn.f64 	%fd102, %fd1, %fd159, %fd101;
	cvta.to.global.u64 	%rd7, %rd2;
	add.s64 	%rd9, %rd7, %rd5;
	ld.global.f64 	%fd19, [%rd9];
	mul.f64 	%fd103, %fd1, %fd19;
	sub.f64 	%fd20, %fd102, %fd103;
	fma.rn.f64 	%fd104, %fd19, 0d3FF71547652B82FE, 0d4338000000000000;
	{
	.reg .b32 %temp; 
	mov.b64 	{%r22, %temp}, %fd104;
	}
	mov.f64 	%fd105, 0dC338000000000000;
	add.rn.f64 	%fd106, %fd104, %fd105;
	fma.rn.f64 	%fd107, %fd106, 0dBFE62E42FEFA39EF, %fd19;
	fma.rn.f64 	%fd108, %fd106, 0dBC7ABC9E3B39803F, %fd107;
	fma.rn.f64 	%fd109, %fd108, 0d3E5ADE1569CE2BDF, 0d3E928AF3FCA213EA;
	fma.rn.f64 	%fd110, %fd109, %fd108, 0d3EC71DEE62401315;
	fma.rn.f64 	%fd111, %fd110, %fd108, 0d3EFA01997C89EB71;
	fma.rn.f64 	%fd112, %fd111, %fd108, 0d3F2A01A014761F65;
	fma.rn.f64 	%fd113, %fd112, %fd108, 0d3F56C16C1852B7AF;
	fma.rn.f64 	%fd114, %fd113, %fd108, 0d3F81111111122322;
	fma.rn.f64 	%fd115, %fd114, %fd108, 0d3FA55555555502A1;
	fma.rn.f64 	%fd116, %fd115, %fd108, 0d3FC5555555555511;
	fma.rn.f64 	%fd117, %fd116, %fd108, 0d3FE000000000000B;
	fma.rn.f64 	%fd118, %fd117, %fd108, 0d3FF0000000000000;
	fma.rn.f64 	%fd119, %fd118, %fd108, 0d3FF0000000000000;
	{
	.reg .b32 %temp; 
	mov.b64 	{%r23, %temp}, %fd119;
	}
	{
	.reg .b32 %temp; 
	mov.b64 	{%temp, %r24}, %fd119;
	}
	shl.b32 	%r67, %r22, 20;
	add.s32 	%r68, %r67, %r24;
	mov.b64 	%fd163, {%r23, %r68};
	{
	.reg .b32 %temp; 
	mov.b64 	{%temp, %r69}, %fd19;
	}
	mov.b32 	%f2, %r69;
	abs.f32 	%f1, %f2;
	setp.lt.f32 	%p10, %f1, 0f4086232B;
	@%p10 bra 	$L__BB0_18;
	setp.lt.f64 	%p11, %fd19, 0d0000000000000000;
	add.f64 	%fd120, %fd19, 0d7FF0000000000000;
	selp.f64 	%fd163, 0d0000000000000000, %fd120, %p11;
	setp.geu.f32 	%p12, %f1, 0f40874800;
	@%p12 bra 	$L__BB0_18;
	shr.u32 	%r70, %r22, 31;
	add.s32 	%r71, %r22, %r70;
	shr.s32 	%r72, %r71, 1;
	shl.b32 	%r73, %r72, 20;
	add.s32 	%r74, %r24, %r73;
	mov.b64 	%fd121, {%r23, %r74};
	sub.s32 	%r75, %r22, %r72;
	shl.b32 	%r76, %r75, 20;
	add.s32 	%r77, %r76, 1072693248;
	mov.b32 	%r78, 0;
	mov.b64 	%fd122, {%r78, %r77};
	mul.f64 	%fd163, %fd122, %fd121;
$L__BB0_18:
	add.f64 	%fd164, %fd163, 0d3FF0000000000000;
	{
	.reg .b32 %temp; 
	mov.b64 	{%temp, %r101}, %fd164;
	}
	{
	.reg .b32 %temp; 
	mov.b64 	{%r102, %temp}, %fd164;
	}
	setp.gt.s32 	%p13, %r101, 1048575;
	mov.b32 	%r103, -1023;
	@%p13 bra 	$L__BB0_20;
	mul.f64 	%fd164, %fd164, 0d4350000000000000;
	{
	.reg .b32 %temp; 
	mov.b64 	{%temp, %r101}, %fd164;
	}
	{
	.reg .b32 %temp; 
	mov.b64 	{%r102, %temp}, %fd164;
	}
	mov.b32 	%r103, -1077;
$L__BB0_20:
	add.s32 	%r81, %r101, -1;
	setp.gt.u32 	%p14, %r81, 2146435070;
	@%p14 bra 	$L__BB0_24;
	shr.u32 	%r84, %r101, 20;
	add.s32 	%r104, %r103, %r84;
	and.b32  	%r85, %r101, 1048575;
	or.b32  	%r86, %r85, 1072693248;
	mov.b64 	%fd165, {%r102, %r86};
	setp.lt.u32 	%p16, %r86, 1073127583;
	@%p16 bra 	$L__BB0_23;
	{
	.reg .b32 %temp; 
	mov.b64 	{%r87, %temp}, %fd165;
	}
	{
	.reg .b32 %temp; 
	mov.b64 	{%temp, %r88}, %fd165;
	}
	add.s32 	%r89, %r88, -1048576;
	mov.b64 	%fd165, {%r87, %r89};
	add.s32 	%r104, %r104, 1;
$L__BB0_23:
	add.f64 	%fd124, %fd165, 0dBFF0000000000000;
	add.f64 	%fd125, %fd165, 0d3FF0000000000000;
	rcp.approx.ftz.f64 	%fd126, %fd125;
	neg.f64 	%fd127, %fd125;
	fma.rn.f64 	%fd128, %fd127, %fd126, 0d3FF0000000000000;
	fma.rn.f64 	%fd129, %fd128, %fd128, %fd128;
	fma.rn.f64 	%fd130, %fd129, %fd126, %fd126;
	mul.f64 	%fd131, %fd124, %fd130;
	fma.rn.f64 	%fd132, %fd124, %fd130, %fd131;
	mul.f64 	%fd133, %fd132, %fd132;
	fma.rn.f64 	%fd134, %fd133, 0d3EB1380B3AE80F1E, 0d3ED0EE258B7A8B04;
	fma.rn.f64 	%fd135, %fd134, %fd133, 0d3EF3B2669F02676F;
	fma.rn.f64 	%fd136, %fd135, %fd133, 0d3F1745CBA9AB0956;
	fma.rn.f64 	%fd137, %fd136, %fd133, 0d3F3C71C72D1B5154;
	fma.rn.f64 	%fd138, %fd137, %fd133, 0d3F624924923BE72D;
	fma.rn.f64 	%fd139, %fd138, %fd133, 0d3F8999999999A3C4;
	fma.rn.f64 	%fd140, %fd139, %fd133, 0d3FB5555555555554;
	sub.f64 	%fd141, %fd124, %fd132;
	add.f64 	%fd142, %fd141, %fd141;
	neg.f64 	%fd143, %fd132;
	fma.rn.f64 	%fd144, %fd143, %fd124, %fd142;
	mul.f64 	%fd145, %fd130, %fd144;
	mul.f64 	%fd146, %fd133, %fd140;
	fma.rn.f64 	%fd147, %fd146, %fd132, %fd145;
	xor.b32  	%r90, %r104, -2147483648;
	mov.b32 	%r91, 1127219200;
	mov.b64 	%fd148, {%r90, %r91};
	mov.b32 	%r92, -2147483648;
	mov.b64 	%fd149, {%r92, %r91};
	sub.f64 	%fd150, %fd148, %fd149;
	fma.rn.f64 	%fd151, %fd150, 0d3FE62E42FEFA39EF, %fd132;
	fma.rn.f64 	%fd152, %fd150, 0dBFE62E42FEFA39EF, %fd151;
	sub.f64 	%fd153, %fd152, %fd132;
	sub.f64 	%fd154, %fd147, %fd153;
	fma.rn.f64 	%fd155, %fd150, 0d3C7ABC9E3B39803F, %fd154;
	add.f64 	%fd166, %fd151, %fd155;
	bra.uni 	$L__BB0_25;
$L__BB0_24:
	fma.rn.f64 	%fd123, %fd164, 0d7FF0000000000000, 0d7FF0000000000000;
	{
	.reg .b32 %temp; 
	mov.b64 	{%temp, %r82}, %fd164;
	}
	and.b32  	%r83, %r82, 2147483647;
	setp.eq.s32 	%p15, %r83, 0;
	selp.f64 	%fd166, 0dFFF0000000000000, %fd123, %p15;
$L__BB0_25:
	add.f64 	%fd156, %fd20, %fd166;
	cvta.to.global.u64 	%rd10, %rd3;
	add.s64 	%rd12, %rd10, %rd5;
	st.global.f64 	[%rd12], %fd156;
$L__BB0_26:
	ret;

}


// ===== COMPILED SASS (sm_100) =====

	.target	sm_100

	.elftype	@"ET_EXEC"


//--------------------- .note.nv.tkinfo           --------------------------
	.section	.note.nv.tkinfo,"",@"SHT_NOTE"
	.sectionflags	@"SHF_NOTE_NV_TKINFO"
	.tkinfo
        /*0018*/ 	.word	0x00000002
        /*0030*/ 	.string	""
        /*0030*/ 	.string	"ptxas"
        /*0030*/ 	.string	"Cuda compilation tools, release 13.0, V13.0.88"
        /*0030*/ 	.string	"Build cuda_13.0.r13.0/compiler.36424714_0"
        /*0030*/ 	.string	"-arch sm_100 -m 64 "



//--------------------- .note.nv.cuinfo           --------------------------
	.section	.note.nv.cuinfo,"",@"SHT_NOTE"
	.sectionflags	@"SHF_NOTE_NV_CUINFO"
        /*0018*/ 	.short	0x0002
        /*001a*/ 	.short	0x0064
        /*001c*/ 	.short	0x0082
	.zero		2


//--------------------- .nv.info                  --------------------------
	.section	.nv.info,"",@"SHT_CUDA_INFO"
	.align	4


	//----- nvinfo : EIATTR_REGCOUNT
	.align		4
        /*0000*/ 	.byte	0x04, 0x2f
        /*0002*/ 	.short	(.L_1 - .L_0)
	.align		4
.L_0:
        /*0004*/ 	.word	index@(binaryentropyXsigmoidY)
        /*0008*/ 	.word	0x0000001a


	//----- nvinfo : EIATTR_FRAME_SIZE
	.align		4
.L_1:
        /*000c*/ 	.byte	0x04, 0x11
        /*000e*/ 	.short	(.L_3 - .L_2)
	.align		4
.L_2:
        /*0010*/ 	.word	index@(binaryentropyXsigmoidY)
        /*0014*/ 	.word	0x00000000


	//----- nvinfo : EIATTR_MIN_STACK_SIZE
	.align		4
.L_3:
        /*0018*/ 	.byte	0x04, 0x12
        /*001a*/ 	.short	(.L_5 - .L_4)
	.align		4
.L_4:
        /*001c*/ 	.word	index@(binaryentropyXsigmoidY)
        /*0020*/ 	.word	0x00000000
.L_5:


//--------------------- .nv.compat                --------------------------
	.section	.nv.compat,"",@"SHT_CUDA_COMPAT_INFO"
	.align	4
        /*0000*/ 	.byte	0x02, 0x09, 0x00, 0x00, 0x02, 0x02, 0x01, 0x00, 0x02, 0x05, 0x05, 0x00, 0x03, 0x07, 0x01, 0x01
        /*0010*/ 	.byte	0x02, 0x03, 0x00, 0x00, 0x02, 0x06, 0x01, 0x00, 0x04, 0x0b, 0x08, 0x00, 0x01, 0x00, 0x00, 0x00
        /*0020*/ 	.byte	0x00, 0x00, 0x00, 0x00


//--------------------- .nv.info.binaryentropyXsigmoidY --------------------------
	.section	.nv.info.binaryentropyXsigmoidY,"",@"SHT_CUDA_INFO"
	.sectionflags	@""
	.align	4


	//----- nvinfo : EIATTR_CUDA_API_VERSION
	.align		4
        /*0000*/ 	.byte	0x04, 0x37
        /*0002*/ 	.short	(.L_7 - .L_6)
.L_6:
        /*0004*/ 	.word	0x00000082


	//----- nvinfo : EIATTR_KPARAM_INFO
	.align		4
.L_7:
        /*0008*/ 	.byte	0x04, 0x17
        /*000a*/ 	.short	(.L_9 - .L_8)
.L_8:
        /*000c*/ 	.word	0x00000000
        /*0010*/ 	.short	0x0003
        /*0012*/ 	.short	0x0018
        /*0014*/ 	.byte	0x00, 0xf5, 0x21, 0x00


	//----- nvinfo : EIATTR_KPARAM_INFO
	.align		4
.L_9:
        /*0018*/ 	.byte	0x04, 0x17
        /*001a*/ 	.short	(.L_11 - .L_10)
.L_10:
        /*001c*/ 	.word	0x00000000
        /*0020*/ 	.short	0x0002
        /*0022*/ 	.short	0x0010
        /*0024*/ 	.byte	0x00, 0xf5, 0x21, 0x00


	//----- nvinfo : EIATTR_KPARAM_INFO
	.align		4
.L_11:
        /*0028*/ 	.byte	0x04, 0x17
        /*002a*/ 	.short	(.L_13 - .L_12)
.L_12:
        /*002c*/ 	.word	0x00000000
        /*0030*/ 	.short	0x0001
        /*0032*/ 	.short	0x0008
        /*0034*/ 	.byte	0x00, 0xf5, 0x21, 0x00


	//----- nvinfo : EIATTR_KPARAM_INFO
	.align		4
.L_13:
        /*0038*/ 	.byte	0x04, 0x17
        /*003a*/ 	.short	(.L_15 - .L_14)
.L_14:
        /*003c*/ 	.word	0x00000000
        /*0040*/ 	.short	0x0000
        /*0042*/ 	.short	0x0000
        /*0044*/ 	.byte	0x00, 0xf0, 0x11, 0x00


	//----- nvinfo : EIATTR_SPARSE_MMA_MASK
	.align		4
.L_15:
        /*0048*/ 	.byte	0x03, 0x50
        /*004a*/ 	.short	0x0000


	//----- nvinfo : EIATTR_MAXREG_COUNT
	.align		4
        /*004c*/ 	.byte	0x03, 0x1b
        /*004e*/ 	.short	0x00ff


	//----- nvinfo : EIATTR_MERCURY_ISA_VERSION
	.align		4
        /*0050*/ 	.byte	0x03, 0x5f
        /*0052*/ 	.short	0x0101


	//----- nvinfo : EIATTR_VRC_CTA_INIT_COUNT
	.align		4
        /*0054*/ 	.byte	0x02, 0x4a
	.zero		1
	.zero		1


	//----- nvinfo : EIATTR_EXIT_INSTR_OFFSETS
	.align		4
        /*0058*/ 	.byte	0x04, 0x1c
        /*005a*/ 	.short	(.L_17 - .L_16)


	//   ....[0]....
.L_16:
        /*005c*/ 	.word	0x00000070


	//   ....[1]....
        /*0060*/ 	.word	0x00001520


	//----- nvinfo : EIATTR_CRS_STACK_SIZE
	.align		4
.L_17:
        /*0064*/ 	.byte	0x04, 0x1e
        /*0066*/ 	.short	(.L_19 - .L_18)
.L_18:
        /*0068*/ 	.word	0x00000000


	//----- nvinfo : EIATTR_CBANK_PARAM_SIZE
	.align		4
.L_19:
        /*006c*/ 	.byte	0x03, 0x19
        /*006e*/ 	.short	0x0020


	//----- nvinfo : EIATTR_PARAM_CBANK
	.align		4
        /*0070*/ 	.byte	0x04, 0x0a
        /*0072*/ 	.short	(.L_21 - .L_20)
	.align		4
.L_20:
        /*0074*/ 	.word	index@(.nv.constant0.binaryentropyXsigmoidY)
        /*0078*/ 	.short	0x0380
        /*007a*/ 	.short	0x0020


	//----- nvinfo : EIATTR_SW_WAR
	.align		4
.L_21:
        /*007c*/ 	.byte	0x04, 0x36
        /*007e*/ 	.short	(.L_23 - .L_22)
.L_22:
        /*0080*/ 	.word	0x00000008
.L_23:


//--------------------- .nv.callgraph             --------------------------
	.section	.nv.callgraph,"",@"SHT_CUDA_CALLGRAPH"
	.align	4
	.sectionentsize	8
	.align		4
        /*0000*/ 	.word	0x00000000
	.align		4
        /*0004*/ 	.word	0xffffffff
	.align		4
        /*0008*/ 	.word	0x00000000
	.align		4
        /*000c*/ 	.word	0xfffffffe
	.align		4
        /*0010*/ 	.word	0x00000000
	.align		4
        /*0014*/ 	.word	0xfffffffd
	.align		4
        /*0018*/ 	.word	0x00000000
	.align		4
        /*001c*/ 	.word	0xfffffffc


//--------------------- .text.binaryentropyXsigmoidY --------------------------
	.section	.text.binaryentropyXsigmoidY,"ax",@progbits
	.align	128
        .global         binaryentropyXsigmoidY
        .type           binaryentropyXsigmoidY,@function
        .size           binaryentropyXsigmoidY,(.L_x_12 - binaryentropyXsigmoidY)
        .other          binaryentropyXsigmoidY,@"STO_CUDA_ENTRY STV_DEFAULT"
binaryentropyXsigmoidY:
.text.binaryentropyXsigmoidY:
[----:B------:R-:W-:Y:S01]  /*0000*/  LDC R1, c[0x0][0x37c] ;  /* 0x0000df00ff017b82 */ /* 0x000fe20000000800 */
[----:B------:R-:W0:Y:S07]  /*0010*/  S2R R0, SR_TID.X ;  /* 0x0000000000007919 */ /* 0x000e2e0000002100 */
[----:B------:R-:W0:Y:S01]  /*0020*/  S2UR UR4, SR_CTAID.X ;  /* 0x00000000000479c3 */ /* 0x000e220000002500 */
[----:B------:R-:W1:Y:S07]  /*0030*/  LDCU UR5, c[0x0][0x380] ;  /* 0x00007000ff0577ac */ /* 0x000e6e0008000800 */
[----:B------:R-:W0:Y:S02]  /*0040*/  LDC R3, c[0x0][0x360] ;  /* 0x0000d800ff037b82 */ /* 0x000e240000000800 */
[----:B0-----:R-:W-:-:S05]  /*0050*/  IMAD R0, R3, UR4, R0 ;  /* 0x0000000403007c24 */ /* 0x001fca000f8e0200 */
[----:B-1----:R-:W-:-:S13]  /*0060*/  ISETP.GE.AND P0, PT, R0, UR5, PT ;  /* 0x0000000500007c0c */ /* 0x002fda000bf06270 */
[----:B------:R-:W-:Y:S05]  /*0070*/  @P0 EXIT ;  /* 0x000000000000094d */ /* 0x000fea0003800000 */
[----:B------:R-:W0:Y:S01]  /*0080*/  LDC.64 R2, c[0x0][0x388] ;  /* 0x0000e200ff027b82 */ /* 0x000e220000000a00 */
[----:B------:R-:W1:Y:S01]  /*0090*/  LDCU.64 UR4, c[0x0][0x358] ;  /* 0x00006b00ff0477ac */ /* 0x000e620008000a00 */
[----:B0-----:R-:W-:-:S06]  /*00a0*/  IMAD.WIDE R2, R0, 0x8, R2 ;  /* 0x0000000800027825 */ /* 0x001fcc00078e0202 */
[----:B-1----:R-:W2:Y:S01]  /*00b0*/  LDG.E.64 R2, desc[UR4][R2.64] ;  /* 0x0000000402027981 */ /* 0x002ea2000c1e1b00 */
[----:B------:R-:W-:Y:S01]  /*00c0*/  BSSY.RECONVERGENT B0, `(.L_x_0) ;  /* 0x0000055000007945 */ /* 0x000fe20003800200 */
[----:B--2---:R-:W-:Y:S01]  /*00d0*/  ISETP.GT.AND P0, PT, R3, 0xfffff, PT ;  /* 0x000fffff0300780c */ /* 0x004fe20003f04270 */
[--C-:B------:R-:W-:Y:S02]  /*00e0*/  IMAD.MOV.U32 R6, RZ, RZ, R2.reuse ;  /* 0x000000ffff067224 */ /* 0x100fe400078e0002 */
[--C-:B------:R-:W-:Y:S02]  /*00f0*/  IMAD.MOV.U32 R7, RZ, RZ, R3.reuse ;  /* 0x000000ffff077224 */ /* 0x100fe400078e0003 */
[----:B------:R-:W-:Y:S02]  /*0100*/  IMAD.MOV.U32 R5, RZ, RZ, R3 ;  /* 0x000000ffff057224 */ /* 0x000fe400078e0003 */
[----:B------:R-:W-:-:S06]  /*0110*/  IMAD.MOV.U32 R8, RZ, RZ, R2 ;  /* 0x000000ffff087224 */ /* 0x000fcc00078e0002 */
[----:B------:R-:W-:-:S10]  /*0120*/  @!P0 DMUL R6, R2, 1.80143985094819840000e+16 ;  /* 0x4350000002068828 */ /* 0x000fd40000000000 */
[----:B------:R-:W-:Y:S01]  /*0130*/  @!P0 MOV R5, R7 ;  /* 0x0000000700058202 */ /* 0x000fe20000000f00 */
[----:B------:R-:W-:-:S04]  /*0140*/  @!P0 IMAD.MOV.U32 R8, RZ, RZ, R6 ;  /* 0x000000ffff088224 */ /* 0x000fc800078e0006 */
[----:B------:R-:W-:-:S05]  /*0150*/  VIADD R4, R5, 0xffffffff ;  /* 0xffffffff05047836 */ /* 0x000fca0000000000 */
[----:B------:R-:W-:Y:S01]  /*0160*/  ISETP.GT.U32.AND P1, PT, R4, 0x7feffffe, PT ;  /* 0x7feffffe0400780c */ /* 0x000fe20003f24070 */
[----:B------:R-:W-:Y:S01]  /*0170*/  IMAD.MOV.U32 R4, RZ, RZ, -0x3ff ;  /* 0xfffffc01ff047424 */ /* 0x000fe200078e00ff */
[----:B------:R-:W-:-:S11]  /*0180*/  @!P0 MOV R4, 0xfffffbcb ;  /* 0xfffffbcb00048802 */ /* 0x000fd60000000f00 */
[----:B------:R-:W-:Y:S05]  /*0190*/  @P1 BRA `(.L_x_1) ;  /* 0x0000000400041947 */ /* 0x000fea0003800000 */
[----:B------:R-:W-:Y:S01]  /*01a0*/  LOP3.LUT R6, R5, 0xfffff, RZ, 0xc0, !PT ;  /* 0x000fffff05067812 */ /* 0x000fe200078ec0ff */
[----:B------:R-:W-:Y:S01]  /*01b0*/  IMAD.MOV.U32 R16, RZ, RZ, -0x748574fc ;  /* 0x8b7a8b04ff107424 */ /* 0x000fe200078e00ff */
[----:B------:R-:W-:Y:S01]  /*01c0*/  UMOV UR6, 0x3ae80f1e ;  /* 0x3ae80f1e00067882 */ /* 0x000fe20000000000 */
[----:B------:R-:W-:Y:S01]  /*01d0*/  IMAD.MOV.U32 R17, RZ, RZ, 0x3ed0ee25 ;  /* 0x3ed0ee25ff117424 */ /* 0x000fe200078e00ff */
[----:B------:R-:W-:Y:S01]  /*01e0*/  LOP3.LUT R7, R6, 0x3ff00000, RZ, 0xfc, !PT ;  /* 0x3ff0000006077812 */ /* 0x000fe200078efcff */
[----:B------:R-:W-:Y:S01]  /*01f0*/  IMAD.MOV.U32 R6, RZ, RZ, R8 ;  /* 0x000000ffff067224 */ /* 0x000fe200078e0008 */
[----:B------:R-:W-:Y:S01]  /*0200*/  UMOV UR7, 0x3eb1380b ;  /* 0x3eb1380b00077882 */ /* 0x000fe20000000000 */
[----:B------:R-:W-:Y:S01]  /*0210*/  IMAD.MOV.U32 R8, RZ, RZ, RZ ;  /* 0x000000ffff087224 */ /* 0x000fe200078e00ff */
[----:B------:R-:W-:Y:S01]  /*0220*/  ISETP.GE.U32.AND P0, PT, R7, 0x3ff6a09f, PT ;  /* 0x3ff6a09f0700780c */ /* 0x000fe20003f06070 */
[----:B------:R-:W-:Y:S01]  /*0230*/  IMAD.MOV.U32 R19, RZ, RZ, 0x43300000 ;  /* 0x43300000ff137424 */ /* 0x000fe200078e00ff */
[----:B------:R-:W-:Y:S01]  /*0240*/  LEA.HI R18, R5, R4, RZ, 0xc ;  /* 0x0000000405127211 */ /* 0x000fe200078f60ff */
[----:B------:R-:W-:Y:S01]  /*0250*/  UMOV UR8, 0x80000000 ;  /* 0x8000000000087882 */ /* 0x000fe20000000000 */
[----:B------:R-:W-:-:S09]  /*0260*/  UMOV UR9, 0x43300000 ;  /* 0x4330000000097882 */ /* 0x000fd20000000000 */
[----:B------:R-:W-:Y:S01]  /*0270*/  @P0 VIADD R9, R7, 0xfff00000 ;  /* 0xfff0000007090836 */ /* 0x000fe20000000000 */
[----:B------:R-:W-:-:S04]  /*0280*/  @P0 IADD3 R18, PT, PT, R18, 0x1, RZ ;  /* 0x0000000112120810 */ /* 0x000fc80007ffe0ff */
[----:B------:R-:W-:Y:S02]  /*0290*/  @P0 MOV R7, R9 ;  /* 0x0000000900070202 */ /* 0x000fe40000000f00 */
[----:B------:R-:W-:-:S04]  /*02a0*/  LOP3.LUT R18, R18, 0x80000000, RZ, 0x3c, !PT ;  /* 0x8000000012127812 */ /* 0x000fc800078e3cff */
[C---:B------:R-:W-:Y:S02]  /*02b0*/  DADD R14, R6.reuse, 1 ;  /* 0x3ff00000060e7429 */ /* 0x040fe40000000000 */
[----:B------:R-:W-:-:S04]  /*02c0*/  DADD R6, R6, -1 ;  /* 0xbff0000006067429 */ /* 0x000fc80000000000 */
[----:B------:R-:W0:Y:S02]  /*02d0*/  MUFU.RCP64H R9, R15 ;  /* 0x0000000f00097308 */ /* 0x000e240000001800 */
[----:B0-----:R-:W-:-:S08]  /*02e0*/  DFMA R10, -R14, R8, 1 ;  /* 0x3ff000000e0a742b */ /* 0x001fd00000000108 */
[----:B------:R-:W-:-:S08]  /*02f0*/  DFMA R10, R10, R10, R10 ;  /* 0x0000000a0a0a722b */ /* 0x000fd0000000000a */
[----:B------:R-:W-:-:S08]  /*0300*/  DFMA R8, R8, R10, R8 ;  /* 0x0000000a0808722b */ /* 0x000fd00000000008 */
[----:B------:R-:W-:-:S08]  /*0310*/  DMUL R10, R6, R8 ;  /* 0x00000008060a7228 */ /* 0x000fd00000000000 */
[----:B------:R-:W-:-:S08]  /*0320*/  DFMA R10, R6, R8, R10 ;  /* 0x00000008060a722b */ /* 0x000fd0000000000a */
[----:B------:R-:W-:Y:S02]  /*0330*/  DMUL R12, R10, R10 ;  /* 0x0000000a0a0c7228 */ /* 0x000fe40000000000 */
[----:B------:R-:W-:-:S06]  /*0340*/  DADD R4, R6, -R10 ;  /* 0x0000000006047229 */ /* 0x000fcc000000080a */
[----:B------:R-:W-:Y:S01]  /*0350*/  DFMA R14, R12, UR6, R16 ;  /* 0x000000060c0e7c2b */ /* 0x000fe20008000010 */
[----:B------:R-:W-:Y:S01]  /*0360*/  UMOV UR6, 0x9f02676f ;  /* 0x9f02676f00067882 */ /* 0x000fe20000000000 */
[----:B------:R-:W-:Y:S01]  /*0370*/  UMOV UR7, 0x3ef3b266 ;  /* 0x3ef3b26600077882 */ /* 0x000fe20000000000 */
[----:B------:R-:W-:Y:S02]  /*0380*/  DADD R16, R4, R4 ;  /* 0x0000000004107229 */ /* 0x000fe40000000004 */
[----:B------:R-:W-:Y:S01]  /*0390*/  DADD R4, R18, -UR8 ;  /* 0x8000000812047e29 */ /* 0x000fe20008000000 */
[----:B------:R-:W-:Y:S01]  /*03a0*/  UMOV UR8, 0xfefa39ef ;  /* 0xfefa39ef00087882 */ /* 0x000fe20000000000 */
[----:B------:R-:W-:Y:S01]  /*03b0*/  UMOV UR9, 0x3fe62e42 ;  /* 0x3fe62e4200097882 */ /* 0x000fe20000000000 */
[----:B------:R-:W-:Y:S01]  /*03c0*/  DFMA R14, R12, R14, UR6 ;  /* 0x000000060c0e7e2b */ /* 0x000fe2000800000e */
[----:B------:R-:W-:Y:S01]  /*03d0*/  UMOV UR6, 0xa9ab0956 ;  /* 0xa9ab095600067882 */ /* 0x000fe20000000000 */
[----:B------:R-:W-:Y:S01]  /*03e0*/  UMOV UR7, 0x3f1745cb ;  /* 0x3f1745cb00077882 */ /* 0x000fe20000000000 */
[----:B------:R-:W-:-:S02]  /*03f0*/  DFMA R16, R6, -R10, R16 ;  /* 0x8000000a0610722b */ /* 0x000fc40000000010 */
[----:B------:R-:W-:-:S03]  /*0400*/  DFMA R6, R4, UR8, R10 ;  /* 0x0000000804067c2b */ /* 0x000fc6000800000a */
[----:B------:R-:W-:Y:S01]  /*0410*/  DFMA R14, R12, R14, UR6 ;  /* 0x000000060c0e7e2b */ /* 0x000fe2000800000e */
[----:B------:R-:W-:Y:S01]  /*0420*/  UMOV UR6, 0x2d1b5154 ;  /* 0x2d1b515400067882 */ /* 0x000fe20000000000 */
[----:B------:R-:W-:Y:S01]  /*0430*/  UMOV UR7, 0x3f3c71c7 ;  /* 0x3f3c71c700077882 */ /* 0x000fe20000000000 */
[----:B------:R-:W-:-:S05]  /*0440*/  DMUL R16, R8, R16 ;  /* 0x0000001008107228 */ /* 0x000fca0000000000 */
[----:B------:R-:W-:Y:S01]  /*0450*/  DFMA R14, R12, R14, UR6 ;  /* 0x000000060c0e7e2b */ /* 0x000fe2000800000e */
[----:B------:R-:W-:Y:S01]  /*0460*/  UMOV UR6, 0x923be72d ;  /* 0x923be72d00067882 */ /* 0x000fe20000000000 */
[----:B------:R-:W-:-:S06]  /*0470*/  UMOV UR7, 0x3f624924 ;  /* 0x3f62492400077882 */ /* 0x000fcc0000000000 */
        /* <DEDUP_REMOVED lines=8> */
[----:B------:R-:W-:Y:S02]  /*0500*/  UMOV UR7, 0x3fe62e42 ;  /* 0x3fe62e4200077882 */ /* 0x000fe40000000000 */
[----:B------:R-:W-:Y:S01]  /*0510*/  DFMA R18, R4, -UR6, R6 ;  /* 0x8000000604127c2b */ /* 0x000fe20008000006 */
[----:B------:R-:W-:Y:S01]  /*0520*/  UMOV UR6, 0x3b39803f ;  /* 0x3b39803f00067882 */ /* 0x000fe20000000000 */
[----:B------:R-:W-:Y:S02]  /*0530*/  UMOV UR7, 0x3c7abc9e ;  /* 0x3c7abc9e00077882 */ /* 0x000fe40000000000 */
[----:B------:R-:W-:-:S04]  /*0540*/  DMUL R14, R12, R14 ;  /* 0x0000000e0c0e7228 */ /* 0x000fc80000000000 */
[----:B------:R-:W-:-:S04]  /*0550*/  DADD R18, -R10, R18 ;  /* 0x000000000a127229 */ /* 0x000fc80000000112 */
[----:B------:R-:W-:-:S08]  /*0560*/  DFMA R14, R10, R14, R16 ;  /* 0x0000000e0a0e722b */ /* 0x000fd00000000010 */
[----:B------:R-:W-:-:S08]  /*0570*/  DADD R14, R14, -R18 ;  /* 0x000000000e0e7229 */ /* 0x000fd00000000812 */
[----:B------:R-:W-:-:S08]  /*0580*/  DFMA R14, R4, UR6, R14 ;  /* 0x00000006040e7c2b */ /* 0x000fd0000800000e */
[----:B------:R-:W-:Y:S01]  /*0590*/  DADD R6, R6, R14 ;  /* 0x0000000006067229 */ /* 0x000fe2000000000e */
[----:B------:R-:W-:Y:S10]  /*05a0*/  BRA `(.L_x_2) ;  /* 0x0000000000187947 */ /* 0x000ff40003800000 */
.L_x_1:
[----:B------:R-:W-:Y:S01]  /*05b0*/  IMAD.MOV.U32 R4, RZ, RZ, 0x0 ;  /* 0x00000000ff047424 */ /* 0x000fe200078e00ff */
[----:B------:R-:W-:Y:S01]  /*05c0*/  LOP3.LUT P0, RZ, R7, 0x7fffffff, RZ, 0xc0, !PT ;  /* 0x7fffffff07ff7812 */ /* 0x000fe2000780c0ff */
[----:B------:R-:W-:-:S06]  /*05d0*/  IMAD.MOV.U32 R5, RZ, RZ, 0x7ff00000 ;  /* 0x7ff00000ff057424 */ /* 0x000fcc00078e00ff */
[----:B------:R-:W-:-:S10]  /*05e0*/  DFMA R4, R6, R4, +INF ;  /* 0x7ff000000604742b */ /* 0x000fd40000000004 */
[----:B------:R-:W-:Y:S02]  /*05f0*/  FSEL R6, R4, RZ, P0 ;  /* 0x000000ff04067208 */ /* 0x000fe40000000000 */
[----:B------:R-:W-:-:S07]  /*0600*/  FSEL R7, R5, -QNAN , P0 ;  /* 0xfff0000005077808 */ /* 0x000fce0000000000 */
.L_x_2:
[----:B------:R-:W-:Y:S05]  /*0610*/  BSYNC.RECONVERGENT B0 ;  /* 0x0000000000007941 */ /* 0x000fea0003800200 */
.L_x_0:
[----:B------:R-:W-:Y:S01]  /*0620*/  DADD R4, -R2, 1 ;  /* 0x3ff0000002047429 */ /* 0x000fe20000000100 */
[----:B------:R-:W-:Y:S09]  /*0630*/  BSSY.RECONVERGENT B0, `(.L_x_3) ;  /* 0x0000055000007945 */ /* 0x000ff20003800200 */
[----:B------:R-:W-:Y:S01]  /*0640*/  ISETP.GT.AND P0, PT, R5, 0xfffff, PT ;  /* 0x000fffff0500780c */ /* 0x000fe20003f04270 */
[--C-:B------:R-:W-:Y:S01]  /*0650*/  IMAD.MOV.U32 R11, RZ, RZ, R5.reuse ;  /* 0x000000ffff0b7224 */ /* 0x100fe200078e0005 */
[----:B------:R-:W-:Y:S01]  /*0660*/  MOV R10, R4 ;  /* 0x00000004000a7202 */ /* 0x000fe20000000f00 */
[----:B------:R-:W-:-:S02]  /*0670*/  IMAD.MOV.U32 R9, RZ, RZ, R5 ;  /* 0x000000ffff097224 */ /* 0x000fc400078e0005 */
[----:B------:R-:W-:-:S08]  /*0680*/  IMAD.MOV.U32 R12, RZ, RZ, R4 ;  /* 0x000000ffff0c7224 */ /* 0x000fd000078e0004 */
[----:B------:R-:W-:-:S10]  /*0690*/  @!P0 DMUL R10, R4, 1.80143985094819840000e+16 ;  /* 0x43500000040a8828 */ /* 0x000fd40000000000 */
[----:B------:R-:W-:Y:S01]  /*06a0*/  @!P0 IMAD.MOV.U32 R9, RZ, RZ, R11 ;  /* 0x000000ffff098224 */ /* 0x000fe200078e000b */
[----:B------:R-:W-:-:S04]  /*06b0*/  @!P0 MOV R12, R10 ;  /* 0x0000000a000c8202 */ /* 0x000fc80000000f00 */
[----:B------:R-:W-:-:S04]  /*06c0*/  IADD3 R8, PT, PT, R9, -0x1, RZ ;  /* 0xffffffff09087810 */ /* 0x000fc80007ffe0ff */
[----:B------:R-:W-:Y:S01]  /*06d0*/  ISETP.GT.U32.AND P1, PT, R8, 0x7feffffe, PT ;  /* 0x7feffffe0800780c */ /* 0x000fe20003f24070 */
[----:B------:R-:W-:Y:S02]  /*06e0*/  IMAD.MOV.U32 R8, RZ, RZ, -0x3ff ;  /* 0xfffffc01ff087424 */ /* 0x000fe400078e00ff */
[----:B------:R-:W-:-:S10]  /*06f0*/  @!P0 IMAD.MOV.U32 R8, RZ, RZ, -0x435 ;  /* 0xfffffbcbff088424 */ /* 0x000fd400078e00ff */
[----:B------:R-:W-:Y:S05]  /*0700*/  @P1 BRA `(.L_x_4) ;  /* 0x0000000400041947 */ /* 0x000fea0003800000 */
[----:B------:R-:W-:Y:S01]  /*0710*/  LOP3.LUT R10, R9, 0xfffff, RZ, 0xc0, !PT ;  /* 0x000fffff090a7812 */ /* 0x000fe200078ec0ff */
[----:B------:R-:W-:Y:S01]  /*0720*/  IMAD.MOV.U32 R20, RZ, RZ, -0x748574fc ;  /* 0x8b7a8b04ff147424 */ /* 0x000fe200078e00ff */
[----:B------:R-:W-:Y:S01]  /*0730*/  UMOV UR6, 0x3ae80f1e ;  /* 0x3ae80f1e00067882 */ /* 0x000fe20000000000 */
[----:B------:R-:W-:Y:S01]  /*0740*/  IMAD.MOV.U32 R21, RZ, RZ, 0x3ed0ee25 ;  /* 0x3ed0ee25ff157424 */ /* 0x000fe200078e00ff */
[----:B------:R-:W-:Y:S01]  /*0750*/  LOP3.LUT R11, R10, 0x3ff00000, RZ, 0xfc, !PT ;  /* 0x3ff000000a0b7812 */ /* 0x000fe200078efcff */
[----:B------:R-:W-:Y:S01]  /*0760*/  IMAD.MOV.U32 R10, RZ, RZ, R12 ;  /* 0x000000ffff0a7224 */ /* 0x000fe200078e000c */
[----:B------:R-:W-:Y:S01]  /*0770*/  MOV R12, RZ ;  /* 0x000000ff000c7202 */ /* 0x000fe20000000f00 */
[----:B------:R-:W-:Y:S01]  /*0780*/  UMOV UR7, 0x3eb1380b ;  /* 0x3eb1380b00077882 */ /* 0x000fe20000000000 */
[----:B------:R-:W-:Y:S01]  /*0790*/  ISETP.GE.U32.AND P0, PT, R11, 0x3ff6a09f, PT ;  /* 0x3ff6a09f0b00780c */ /* 0x000fe20003f06070 */
[----:B------:R-:W-:Y:S01]  /*07a0*/  UMOV UR8, 0x80000000 ;  /* 0x8000000000087882 */ /* 0x000fe20000000000 */
[----:B------:R-:W-:Y:S01]  /*07b0*/  LEA.HI R22, R9, R8, RZ, 0xc ;  /* 0x0000000809167211 */ /* 0x000fe200078f60ff */
[----:B------:R-:W-:Y:S01]  /*07c0*/  UMOV UR9, 0x43300000 ;  /* 0x4330000000097882 */ /* 0x000fe20000000000 */
[----:B------:R-:W-:-:S09]  /*07d0*/  MOV R23, 0x43300000 ;  /* 0x4330000000177802 */ /* 0x000fd20000000f00 */
[----:B------:R-:W-:Y:S02]  /*07e0*/  @P0 VIADD R13, R11, 0xfff00000 ;  /* 0xfff000000b0d0836 */ /* 0x000fe40000000000 */
[----:B------:R-:W-:Y:S02]  /*07f0*/  @P0 VIADD R22, R22, 0x1 ;  /* 0x0000000116160836 */ /* 0x000fe40000000000 */
[----:B------:R-:W-:-:S03]  /*0800*/  @P0 IMAD.MOV.U32 R11, RZ, RZ, R13 ;  /* 0x000000ffff0b0224 */ /* 0x000fc600078e000d */
[----:B------:R-:W-:-:S03]  /*0810*/  LOP3.LUT R22, R22, 0x80000000, RZ, 0x3c, !PT ;  /* 0x8000000016167812 */ /* 0x000fc600078e3cff */
        /* <DEDUP_REMOVED lines=48> */
.L_x_4:
[----:B------:R-:W-:Y:S01]  /*0b20*/  IMAD.MOV.U32 R8, RZ, RZ, 0x0 ;  /* 0x00000000ff087424 */ /* 0x000fe200078e00ff */
[----:B------:R-:W-:Y:S01]  /*0b30*/  LOP3.LUT P0, RZ, R11, 0x7fffffff, RZ, 0xc0, !PT ;  /* 0x7fffffff0bff7812 */ /* 0x000fe2000780c0ff */
[----:B------:R-:W-:-:S06]  /*0b40*/  IMAD.MOV.U32 R9, RZ, RZ, 0x7ff00000 ;  /* 0x7ff00000ff097424 */ /* 0x000fcc00078e00ff */
[----:B------:R-:W-:-:S10]  /*0b50*/  DFMA R8, R10, R8, +INF ;  /* 0x7ff000000a08742b */ /* 0x000fd40000000008 */
[----:B------:R-:W-:Y:S02]  /*0b60*/  FSEL R10, R8, RZ, P0 ;  /* 0x000000ff080a7208 */ /* 0x000fe40000000000 */
[----:B------:R-:W-:-:S07]  /*0b70*/  FSEL R11, R9, -QNAN , P0 ;  /* 0xfff00000090b7808 */ /* 0x000fce0000000000 */
.L_x_5:
[----:B------:R-:W-:Y:S05]  /*0b80*/  BSYNC.RECONVERGENT B0 ;  /* 0x0000000000007941 */ /* 0x000fea0003800200 */
.L_x_3:
[----:B------:R-:W0:Y:S02]  /*0b90*/  LDC.64 R8, c[0x0][0x390] ;  /* 0x0000e400ff087b82 */ /* 0x000e240000000a00 */
[----:B0-----:R-:W-:-:S06]  /*0ba0*/  IMAD.WIDE R8, R0, 0x8, R8 ;  /* 0x0000000800087825 */ /* 0x001fcc00078e0208 */
[----:B------:R-:W2:Y:S01]  /*0bb0*/  LDG.E.64 R8, desc[UR4][R8.64] ;  /* 0x0000000408087981 */ /* 0x000ea2000c1e1b00 */
[----:B------:R-:W-:Y:S01]  /*0bc0*/  IMAD.MOV.U32 R12, RZ, RZ, 0x652b82fe ;  /* 0x652b82feff0c7424 */ /* 0x000fe200078e00ff */
[----:B------:R-:W-:Y:S01]  /*0bd0*/  MOV R13, 0x3ff71547 ;  /* 0x3ff71547000d7802 */ /* 0x000fe20000000f00 */
[----:B------:R-:W-:Y:S01]  /*0be0*/  UMOV UR8, 0xfefa39ef ;  /* 0xfefa39ef00087882 */ /* 0x000fe20000000000 */
[----:B------:R-:W-:Y:S01]  /*0bf0*/  UMOV UR9, 0x3fe62e42 ;  /* 0x3fe62e4200097882 */ /* 0x000fe20000000000 */
[----:B------:R-:W-:Y:S01]  /*0c00*/  UMOV UR6, 0x3b39803f ;  /* 0x3b39803f00067882 */ /* 0x000fe20000000000 */
[----:B------:R-:W-:Y:S01]  /*0c10*/  UMOV UR7, 0x3c7abc9e ;  /* 0x3c7abc9e00077882 */ /* 0x000fe20000000000 */
[----:B------:R-:W-:Y:S01]  /*0c20*/  BSSY.RECONVERGENT B0, `(.L_x_6) ;  /* 0x0000034000007945 */ /* 0x000fe20003800200 */
[----:B--2---:R-:W-:Y:S01]  /*0c30*/  DFMA R12, R8, R12, 6.75539944105574400000e+15 ;  /* 0x43380000080c742b */ /* 0x004fe2000000000c */
[----:B------:R-:W-:-:S07]  /*0c40*/  FSETP.GEU.AND P0, PT, |R9|, 4.1917929649353027344, PT ;  /* 0x4086232b0900780b */ /* 0x000fce0003f0e200 */
[----:B------:R-:W-:-:S08]  /*0c50*/  DADD R14, R12, -6.75539944105574400000e+15 ;  /* 0xc33800000c0e7429 */ /* 0x000fd00000000000 */
[----:B------:R-:W-:-:S08]  /*0c60*/  DFMA R16, R14, -UR8, R8 ;  /* 0x800000080e107c2b */ /* 0x000fd00008000008 */
[----:B------:R-:W-:Y:S01]  /*0c70*/  DFMA R14, R14, -UR6, R16 ;  /* 0x800000060e0e7c2b */ /* 0x000fe20008000010 */
[----:B------:R-:W-:Y:S01]  /*0c80*/  UMOV UR6, 0x69ce2bdf ;  /* 0x69ce2bdf00067882 */ /* 0x000fe20000000000 */
[----:B------:R-:W-:Y:S01]  /*0c90*/  IMAD.MOV.U32 R16, RZ, RZ, -0x35dec16 ;  /* 0xfca213eaff107424 */ /* 0x000fe200078e00ff */
[----:B------:R-:W-:Y:S01]  /*0ca0*/  UMOV UR7, 0x3e5ade15 ;  /* 0x3e5ade1500077882 */ /* 0x000fe20000000000 */
[----:B------:R-:W-:-:S06]  /*0cb0*/  IMAD.MOV.U32 R17, RZ, RZ, 0x3e928af3 ;  /* 0x3e928af3ff117424 */ /* 0x000fcc00078e00ff */
[----:B------:R-:W-:Y:S01]  /*0cc0*/  DFMA R16, R14, UR6, R16 ;  /* 0x000000060e107c2b */ /* 0x000fe20008000010 */
        /* <DEDUP_REMOVED lines=23> */
[----:B------:R-:W-:-:S08]  /*0e40*/  DFMA R16, R14, R16, UR6 ;  /* 0x000000060e107e2b */ /* 0x000fd00008000010 */
[----:B------:R-:W-:-:S08]  /*0e50*/  DFMA R16, R14, R16, 1 ;  /* 0x3ff000000e10742b */ /* 0x000fd00000000010 */
[----:B------:R-:W-:-:S10]  /*0e60*/  DFMA R16, R14, R16, 1 ;  /* 0x3ff000000e10742b */ /* 0x000fd40000000010 */
[----:B------:R-:W-:Y:S01]  /*0e70*/  IMAD R15, R12, 0x100000, R17 ;  /* 0x001000000c0f7824 */ /* 0x000fe200078e0211 */
[----:B------:R-:W-:Y:S01]  /*0e80*/  MOV R14, R16 ;  /* 0x00000010000e7202 */ /* 0x000fe20000000f00 */
[----:B------:R-:W-:Y:S06]  /*0e90*/  @!P0 BRA `(.L_x_7) ;  /* 0x0000000000308947 */ /* 0x000fec0003800000 */
[----:B------:R-:W-:Y:S01]  /*0ea0*/  FSETP.GEU.AND P1, PT, |R9|, 4.2275390625, PT ;  /* 0x408748000900780b */ /* 0x000fe20003f2e200 */
[C---:B------:R-:W-:Y:S02]  /*0eb0*/  DADD R14, R8.reuse, +INF ;  /* 0x7ff00000080e7429 */ /* 0x040fe40000000000 */
[----:B------:R-:W-:-:S08]  /*0ec0*/  DSETP.GEU.AND P0, PT, R8, RZ, PT ;  /* 0x000000ff0800722a */ /* 0x000fd00003f0e000 */
[----:B------:R-:W-:Y:S02]  /*0ed0*/  FSEL R14, R14, RZ, P0 ;  /* 0x000000ff0e0e7208 */ /* 0x000fe40000000000 */
[----:B------:R-:W-:Y:S02]  /*0ee0*/  @!P1 LEA.HI R13, R12, R12, RZ, 0x1 ;  /* 0x0000000c0c0d9211 */ /* 0x000fe400078f08ff */
[----:B------:R-:W-:Y:S02]  /*0ef0*/  FSEL R15, R15, RZ, P0 ;  /* 0x000000ff0f0f7208 */ /* 0x000fe40000000000 */
[----:B------:R-:W-:-:S05]  /*0f00*/  @!P1 SHF.R.S32.HI R13, RZ, 0x1, R13 ;  /* 0x00000001ff0d9819 */ /* 0x000fca000001140d */
[----:B------:R-:W-:Y:S02]  /*0f10*/  @!P1 IMAD.IADD R12, R12, 0x1, -R13 ;  /* 0x000000010c0c9824 */ /* 0x000fe400078e0a0d */
[----:B------:R-:W-:-:S03]  /*0f20*/  @!P1 IMAD R17, R13, 0x100000, R17 ;  /* 0x001000000d119824 */ /* 0x000fc600078e0211 */
[----:B------:R-:W-:Y:S01]  /*0f30*/  @!P1 LEA R13, R12, 0x3ff00000, 0x14 ;  /* 0x3ff000000c0d9811 */ /* 0x000fe200078ea0ff */
[----:B------:R-:W-:-:S06]  /*0f40*/  @!P1 IMAD.MOV.U32 R12, RZ, RZ, RZ ;  /* 0x000000ffff0c9224 */ /* 0x000fcc00078e00ff */
[----:B------:R-:W-:-:S11]  /*0f50*/  @!P1 DMUL R14, R16, R12 ;  /* 0x0000000c100e9228 */ /* 0x000fd60000000000 */
.L_x_7:
[----:B------:R-:W-:Y:S05]  /*0f60*/  BSYNC.RECONVERGENT B0 ;  /* 0x0000000000007941 */ /* 0x000fea0003800200 */
.L_x_6:
[----:B------:R-:W-:Y:S01]  /*0f70*/  DADD R14, R14, 1 ;  /* 0x3ff000000e0e7429 */ /* 0x000fe20000000000 */
[----:B------:R-:W-:Y:S01]  /*0f80*/  BSSY.RECONVERGENT B0, `(.L_x_8) ;  /* 0x0000055000007945 */ /* 0x000fe20003800200 */
[----:B------:R-:W-:Y:S01]  /*0f90*/  DMUL R10, R4, R10 ;  /* 0x0000000a040a7228 */ /* 0x000fe20000000000 */
[----:B------:R-:W-:-:S07]  /*0fa0*/  IMAD.MOV.U32 R4, RZ, RZ, -0x3ff ;  /* 0xfffffc01ff047424 */ /* 0x000fce00078e00ff */
[----:B------:R-:W-:Y:S01]  /*0fb0*/  ISETP.GT.AND P0, PT, R15, 0xfffff, PT ;  /* 0x000fffff0f00780c */ /* 0x000fe20003f04270 */
[--C-:B------:R-:W-:Y:S01]  /*0fc0*/  IMAD.MOV.U32 R13, RZ, RZ, R15.reuse ;  /* 0x000000ffff0d7224 */ /* 0x100fe200078e000f */
[----:B------:R-:W-:Y:S01]  /*0fd0*/  MOV R12, R14 ;  /* 0x0000000e000c7202 */ /* 0x000fe20000000f00 */
[----:B------:R-:W-:Y:S01]  /*0fe0*/  IMAD.MOV.U32 R5, RZ, RZ, R15 ;  /* 0x000000ffff057224 */ /* 0x000fe200078e000f */
[----:B------:R-:W-:-:S08]  /*0ff0*/  DFMA R6, R2, R6, R10 ;  /* 0x000000060206722b */ /* 0x000fd0000000000a */
[----:B------:R-:W-:Y:S01]  /*1000*/  DFMA R2, -R2, R8, R6 ;  /* 0x000000080202722b */ /* 0x000fe20000000106 */
[----:B------:R-:W-:Y:S01]  /*1010*/  @!P0 MOV R4, 0xfffffbcb ;  /* 0xfffffbcb00048802 */ /* 0x000fe20000000f00 */
[----:B------:R-:W-:Y:S01]  /*1020*/  @!P0 DMUL R12, R12, 1.80143985094819840000e+16 ;  /* 0x435000000c0c8828 */ /* 0x000fe20000000000 */
[----:B------:R-:W-:-:S09]  /*1030*/  IMAD.MOV.U32 R6, RZ, RZ, R14 ;  /* 0x000000ffff067224 */ /* 0x000fd200078e000e */
[----:B------:R-:W-:Y:S02]  /*1040*/  @!P0 IMAD.MOV.U32 R5, RZ, RZ, R13 ;  /* 0x000000ffff058224 */ /* 0x000fe400078e000d */
[----:B------:R-:W-:-:S03]  /*1050*/  @!P0 IMAD.MOV.U32 R6, RZ, RZ, R12 ;  /* 0x000000ffff068224 */ /* 0x000fc600078e000c */
[----:B------:R-:W-:-:S04]  /*1060*/  IADD3 R10, PT, PT, R5, -0x1, RZ ;  /* 0xffffffff050a7810 */ /* 0x000fc80007ffe0ff */
[----:B------:R-:W-:-:S13]  /*1070*/  ISETP.GT.U32.AND P1, PT, R10, 0x7feffffe, PT ;  /* 0x7feffffe0a00780c */ /* 0x000fda0003f24070 */
[----:B------:R-:W-:Y:S05]  /*1080*/  @P1 BRA `(.L_x_9) ;  /* 0x0000000000f81947 */ /* 0x000fea0003800000 */
[----:B------:R-:W-:Y:S01]  /*1090*/  LOP3.LUT R7, R5, 0xfffff, RZ, 0xc0, !PT ;  /* 0x000fffff05077812 */ /* 0x000fe200078ec0ff */
[----:B------:R-:W-:Y:S01]  /*10a0*/  IMAD.MOV.U32 R8, RZ, RZ, RZ ;  /* 0x000000ffff087224 */ /* 0x000fe200078e00ff */
[----:B------:R-:W-:Y:S01]  /*10b0*/  MOV R17, 0x3ed0ee25 ;  /* 0x3ed0ee2500117802 */ /* 0x000fe20000000f00 */
[----:B------:R-:W-:Y:S01]  /*10c0*/  IMAD.MOV.U32 R16, RZ, RZ, -0x748574fc ;  /* 0x8b7a8b04ff107424 */ /* 0x000fe200078e00ff */
[----:B------:R-:W-:Y:S01]  /*10d0*/  LOP3.LUT R7, R7, 0x3ff00000, RZ, 0xfc, !PT ;  /* 0x3ff0000007077812 */ /* 0x000fe200078efcff */
[----:B------:R-:W-:Y:S01]  /*10e0*/  UMOV UR6, 0x3ae80f1e ;  /* 0x3ae80f1e00067882 */ /* 0x000fe20000000000 */
[----:B------:R-:W-:Y:S01]  /*10f0*/  UMOV UR7, 0x3eb1380b ;  /* 0x3eb1380b00077882 */ /* 0x000fe20000000000 */
[----:B------:R-:W-:Y:S01]  /*1100*/  LEA.HI R18, R5, R4, RZ, 0xc ;  /* 0x0000000405127211 */ /* 0x000fe200078f60ff */
[----:B------:R-:W-:Y:S01]  /*1110*/  IMAD.MOV.U32 R19, RZ, RZ, 0x43300000 ;  /* 0x43300000ff137424 */ /* 0x000fe200078e00ff */
[----:B------:R-:W-:Y:S01]  /*1120*/  ISETP.GE.U32.AND P0, PT, R7, 0x3ff6a09f, PT ;  /* 0x3ff6a09f0700780c */ /* 0x000fe20003f06070 */
[----:B------:R-:W-:Y:S01]  /*1130*/  UMOV UR10, 0x80000000 ;  /* 0x80000000000a7882 */ /* 0x000fe20000000000 */
[----:B------:R-:W-:-:S11]  /*1140*/  UMOV UR11, 0x43300000 ;  /* 0x43300000000b7882 */ /* 0x000fd60000000000 */
[----:B------:R-:W-:Y:S02]  /*1150*/  @P0 VIADD R9, R7, 0xfff00000 ;  /* 0xfff0000007090836 */ /* 0x000fe40000000000 */
[----:B------:R-:W-:-:S03]  /*1160*/  @P0 VIADD R18, R18, 0x1 ;  /* 0x0000000112120836 */ /* 0x000fc60000000000 */
        /* <DEDUP_REMOVED lines=27> */
[----:B------:R-:W-:Y:S02]  /*1320*/  DMUL R16, R8, R16 ;  /* 0x0000001008107228 */ /* 0x000fe40000000000 */
[----:B------:R-:W-:-:S03]  /*1330*/  DFMA R18, R4, -UR8, R6 ;  /* 0x8000000804127c2b */ /* 0x000fc60008000006 */
[----:B------:R-:W-:Y:S01]  /*1340*/  DFMA R14, R12, R14, UR6 ;  /* 0x000000060c0e7e2b */ /* 0x000fe2000800000e */
[----:B------:R-:W-:Y:S01]  /*1350*/  UMOV UR6, 0x923be72d ;  /* 0x923be72d00067882 */ /* 0x000fe20000000000 */
[----:B------:R-:W-:-:S03]  /*1360*/  UMOV UR7, 0x3f624924 ;  /* 0x3f62492400077882 */ /* 0x000fc60000000000 */
[----:B------:R-:W-:-:S03]  /*1370*/  DADD R18, -R10, R18 ;  /* 0x000000000a127229 */ /* 0x000fc60000000112 */
        /* <DEDUP_REMOVED lines=9> */
[----:B------:R-:W-:-:S08]  /*1410*/  DMUL R14, R12, R14 ;  /* 0x0000000e0c0e7228 */ /* 0x000fd00000000000 */
[----:B------:R-:W-:-:S08]  /*1420*/  DFMA R14, R10, R14, R16 ;  /* 0x0000000e0a0e722b */ /* 0x000fd00000000010 */
[----:B------:R-:W-:-:S08]  /*1430*/  DADD R14, R14, -R18 ;  /* 0x000000000e0e7229 */ /* 0x000fd00000000812 */
[----:B------:R-:W-:-:S08]  /*1440*/  DFMA R14, R4, UR6, R14 ;  /* 0x00000006040e7c2b */ /* 0x000fd0000800000e */
[----:B------:R-:W-:Y:S01]  /*1450*/  DADD R6, R6, R14 ;  /* 0x0000000006067229 */ /* 0x000fe2000000000e */
[----:B------:R-:W-:Y:S10]  /*1460*/  BRA `(.L_x_10) ;  /* 0x0000000000187947 */ /* 0x000ff40003800000 */
.L_x_9:
[----:B------:R-:W-:Y:S01]  /*1470*/  MOV R4, 0x0 ;  /* 0x0000000000047802 */ /* 0x000fe20000000f00 */
[----:B------:R-:W-:Y:S01]  /*1480*/  IMAD.MOV.U32 R5, RZ, RZ, 0x7ff00000 ;  /* 0x7ff00000ff057424 */ /* 0x000fe200078e00ff */
[----:B------:R-:W-:-:S05]  /*1490*/  LOP3.LUT P0, RZ, R13, 0x7fffffff, RZ, 0xc0, !PT ;  /* 0x7fffffff0dff7812 */ /* 0x000fca000780c0ff */
[----:B------:R-:W-:-:S10]  /*14a0*/  DFMA R4, R12, R4, +INF ;  /* 0x7ff000000c04742b */ /* 0x000fd40000000004 */
[----:B------:R-:W-:Y:S02]  /*14b0*/  FSEL R6, R4, RZ, P0 ;  /* 0x000000ff04067208 */ /* 0x000fe40000000000 */
[----:B------:R-:W-:-:S07]  /*14c0*/  FSEL R7, R5, -QNAN , P0 ;  /* 0xfff0000005077808 */ /* 0x000fce0000000000 */
.L_x_10:
[----:B------:R-:W-:Y:S05]  /*14d0*/  BSYNC.RECONVERGENT B0 ;  /* 0x0000000000007941 */ /* 0x000fea0003800200 */
.L_x_8:
[----:B------:R-:W0:Y:S01]  /*14e0*/  LDC.64 R4, c[0x0][0x398] ;  /* 0x0000e600ff047b82 */ /* 0x000e220000000a00 */
[----:B------:R-:W-:Y:S01]  /*14f0*/  DADD R2, R2, R6 ;  /* 0x0000000002027229 */ /* 0x000fe20000000006 */
[----:B0-----:R-:W-:-:S06]  /*1500*/  IMAD.WIDE R4, R0, 0x8, R4 ;  /* 0x0000000800047825 */ /* 0x001fcc00078e0204 */
[----:B------:R-:W-:Y:S01]  /*1510*/  STG.E.64 desc[UR4][R4.64], R2 ;  /* 0x0000000204007986 */ /* 0x000fe2000c101b04 */
[----:B------:R-:W-:Y:S05]  /*1520*/  EXIT ;  /* 0x000000000000794d */ /* 0x000fea0003800000 */
.L_x_11:
[----:B------:R-:W-:-:S00]  /*1530*/  BRA `(.L_x_11) ;  /* 0xfffffffc00fc7947 */ /* 0x000fc0000383ffff */
[----:B------:R-:W-:-:S00]  /*1540*/  NOP ;  /* 0x0000000000007918 */ /* 0x000fc00000000000 */
        /* <DEDUP_REMOVED lines=11> */
.L_x_12:


//--------------------- .nv.shared.reserved.0     --------------------------
	.section	.nv.shared.reserved.0,"aw",@nobits
	.weak		__nv_reservedSMEM_offset_0_alias
	.size		__nv_reservedSMEM_offset_0_alias, 0, 64
	.other		__nv_reservedSMEM_offset_0_alias,@"STO_CUDA_RESERVED_SHARED STV_DEFAULT"
__nv_reservedSMEM_offset_0_alias:
	.zero		0
	.zero		64


//--------------------- .nv.constant0.binaryentropyXsigmoidY --------------------------
	.section	.nv.constant0.binaryentropyXsigmoidY,"a",@progbits
	.sectionflags	@""
	.align	4
.nv.constant0.binaryentropyXsigmoidY:
	.zero		928


//--------------------- SYMBOLS --------------------------

	.type		.nv.reservedSmem.offset0,@object
	.size		.nv.reservedSmem.offset0,0x4
